//
// Generated by NVIDIA NVVM Compiler
//
// Compiler Build ID: CL-36424714
// Cuda compilation tools, release 13.0, V13.0.88
// Based on NVVM 20.0.0
//

.version 9.0
.target sm_100
.address_size 64

	// .globl	_Z5hellov
.extern .func  (.param .b32 func_retval0) vprintf
(
	.param .b64 vprintf_param_0,
	.param .b64 vprintf_param_1
)
;
.global .align 1 .b8 $str[13] = {72, 69, 76, 76, 79, 32, 87, 79, 82, 76, 68, 33};
.global .align 8 .u64 STR = generic($str);
.global .align 1 .b8 $str$1[4] = {37, 99, 10};

.visible .entry _Z5hellov()
{
	.local .align 8 .b8 	__local_depot0[8];
	.reg .b64 	%SP;
	.reg .b64 	%SPL;
	.reg .b32 	%r<5>;
	.reg .b64 	%rd<8>;

	mov.u64 	%SPL, __local_depot0;
	cvta.local.u64 	%SP, %SPL;
	add.u64 	%rd1, %SP, 0;
	add.u64 	%rd2, %SPL, 0;
	ld.global.u64 	%rd3, [STR];
	mov.u32 	%r1, %tid.x;
	cvt.u64.u32 	%rd4, %r1;
	add.s64 	%rd5, %rd3, %rd4;
	ld.s8 	%r2, [%rd5];
	st.local.u32 	[%rd2], %r2;
	mov.u64 	%rd6, $str$1;
	cvta.global.u64 	%rd7, %rd6;
	{ // callseq 0, 0
	.param .b64 param0;
	st.param.b64 	[param0], %rd7;
	.param .b64 param1;
	st.param.b64 	[param1], %rd1;
	.param .b32 retval0;
	call.uni (retval0), 
	vprintf, 
	(
	param0, 
	param1
	);
	ld.param.b32 	%r3, [retval0];
	} // callseq 0
	ret;

}


// ===== COMPILED SASS (sm_100) =====

	.target	sm_100

	.elftype	@"ET_EXEC"


//--------------------- .note.nv.tkinfo           --------------------------
	.section	.note.nv.tkinfo,"",@"SHT_NOTE"
	.sectionflags	@"SHF_NOTE_NV_TKINFO"
	.tkinfo
        /*0018*/ 	.word	0x00000002
        /*0030*/ 	.string	""
        /*0030*/ 	.string	"ptxas"
        /*0030*/ 	.string	"Cuda compilation tools, release 13.0, V13.0.88"
        /*0030*/ 	.string	"Build cuda_13.0.r13.0/compiler.36424714_0"
        /*0030*/ 	.string	"-arch sm_100 -m 64 "



//--------------------- .note.nv.cuinfo           --------------------------
	.section	.note.nv.cuinfo,"",@"SHT_NOTE"
	.sectionflags	@"SHF_NOTE_NV_CUINFO"
        /*0018*/ 	.short	0x0002
        /*001a*/ 	.short	0x0064
        /*001c*/ 	.short	0x0082
	.zero		2


//--------------------- .nv.info                  --------------------------
	.section	.nv.info,"",@"SHT_CUDA_INFO"
	.align	4


	//----- nvinfo : EIATTR_REGCOUNT
	.align		4
        /*0000*/ 	.byte	0x04, 0x2f
        /*0002*/ 	.short	(.L_4 - .L_3)
	.align		4
.L_3:
        /*0004*/ 	.word	index@(_Z5hellov)
        /*0008*/ 	.word	0x00000018


	//----- nvinfo : EIATTR_FRAME_SIZE
	.align		4
.L_4:
        /*000c*/ 	.byte	0x04, 0x11
        /*000e*/ 	.short	(.L_6 - .L_5)
	.align		4
.L_5:
        /*0010*/ 	.word	index@(_Z5hellov)
        /*0014*/ 	.word	0x00000008


	//----- nvinfo : EIATTR_MIN_STACK_SIZE
	.align		4
.L_6:
        /*0018*/ 	.byte	0x04, 0x12
        /*001a*/ 	.short	(.L_8 - .L_7)
	.align		4
.L_7:
        /*001c*/ 	.word	index@(_Z5hellov)
        /*0020*/ 	.word	0x00000008
.L_8:


//--------------------- .nv.compat                --------------------------
	.section	.nv.compat,"",@"SHT_CUDA_COMPAT_INFO"
	.align	4
        /*0000*/ 	.byte	0x02, 0x09, 0x00, 0x00, 0x02, 0x02, 0x01, 0x00, 0x02, 0x05, 0x05, 0x00, 0x03, 0x07, 0x01, 0x01
        /*0010*/ 	.byte	0x02, 0x03, 0x00, 0x00, 0x02, 0x06, 0x01, 0x00, 0x04, 0x0b, 0x08, 0x00, 0x09, 0x00, 0x00, 0x00
        /*0020*/ 	.byte	0x00, 0x00, 0x00, 0x00


//--------------------- .nv.info._Z5hellov        --------------------------
	.section	.nv.info._Z5hellov,"",@"SHT_CUDA_INFO"
	.sectionflags	@""
	.align	4


	//----- nvinfo : EIATTR_CUDA_API_VERSION
	.align		4
        /*0000*/ 	.byte	0x04, 0x37
        /*0002*/ 	.short	(.L_10 - .L_9)
.L_9:
        /*0004*/ 	.word	0x00000082


	//----- nvinfo : EIATTR_SPARSE_MMA_MASK
	.align		4
.L_10:
        /*0008*/ 	.byte	0x03, 0x50
        /*000a*/ 	.short	0x0000


	//----- nvinfo : EIATTR_MAXREG_COUNT
	.align		4
        /*000c*/ 	.byte	0x03, 0x1b
        /*000e*/ 	.short	0x00ff


	//----- nvinfo : EIATTR_EXTERNS
	.align		4
        /*0010*/ 	.byte	0x04, 0x0f
        /*0012*/ 	.short	(.L_12 - .L_11)


	//   ....[0]....
	.align		4
.L_11:
        /*0014*/ 	.word	index@(vprintf)


	//----- nvinfo : EIATTR_MERCURY_ISA_VERSION
	.align		4
.L_12:
        /*0018*/ 	.byte	0x03, 0x5f
        /*001a*/ 	.short	0x0101


	//----- nvinfo : EIATTR_VRC_CTA_INIT_COUNT
	.align		4
        /*001c*/ 	.byte	0x02, 0x4a
	.zero		1
	.zero		1


	//----- nvinfo : EIATTR_SYSCALL_OFFSETS
	.align		4
        /*0020*/ 	.byte	0x04, 0x46
        /*0022*/ 	.short	(.L_14 - .L_13)


	//   ....[0]....
.L_13:
        /*0024*/ 	.word	0x00000140


	//----- nvinfo : EIATTR_EXIT_INSTR_OFFSETS
	.align		4
.L_14:
        /*0028*/ 	.byte	0x04, 0x1c
        /*002a*/ 	.short	(.L_16 - .L_15)


	//   ....[0]....
.L_15:
        /*002c*/ 	.word	0x00000150


	//----- nvinfo : EIATTR_SW_WAR
	.align		4
.L_16:
        /*0030*/ 	.byte	0x04, 0x36
        /*0032*/ 	.short	(.L_18 - .L_17)
.L_17:
        /*0034*/ 	.word	0x00000008
.L_18:


//--------------------- .nv.callgraph             --------------------------
	.section	.nv.callgraph,"",@"SHT_CUDA_CALLGRAPH"
	.align	4
	.sectionentsize	8
	.align		4
        /*0000*/ 	.word	0x00000000
	.align		4
        /*0004*/ 	.word	0xffffffff
	.align		4
        /*0008*/ 	.word	index@(_Z5hellov)
	.align		4
        /*000c*/ 	.word	index@(vprintf)
	.align		4
        /*0010*/ 	.word	0x00000000
	.align		4
        /*0014*/ 	.word	0xfffffffe
	.align		4
        /*0018*/ 	.word	0x00000000
	.align		4
        /*001c*/ 	.word	0xfffffffd
	.align		4
        /*0020*/ 	.word	0x00000000
	.align		4
        /*0024*/ 	.word	0xfffffffc


//--------------------- .nv.constant4             --------------------------
	.section	.nv.constant4,"a",@progbits
	.align	8
	.align		8
.nv.constant4:
        /*0000*/ 	.dword	vprintf
	.align		8
        /*0008*/ 	.dword	$str
	.align		8
        /*0010*/ 	.dword	STR
	.align		8
        /*0018*/ 	.dword	$str$1


//--------------------- .text._Z5hellov           --------------------------
	.section	.text._Z5hellov,"ax",@progbits
	.align	128
        .global         _Z5hellov
        .type           _Z5hellov,@function
        .size           _Z5hellov,(.L_x_2 - _Z5hellov)
        .other          _Z5hellov,@"STO_CUDA_ENTRY STV_DEFAULT"
_Z5hellov:
.text._Z5hellov:
[----:B------:R-:W0:Y:S08]  /*0000*/  LDC R1, c[0x0][0x37c] ;  /* 0x0000df00ff017b82 */ /* 0x000e300000000800 */
[----:B------:R-:W1:Y:S01]  /*0010*/  LDC.64 R4, c[0x4][0x10] ;  /* 0x01000400ff047b82 */ /* 0x000e620000000a00 */
[----:B------:R-:W1:Y:S01]  /*0020*/  LDCU.64 UR4, c[0x0][0x358] ;  /* 0x00006b00ff0477ac */ /* 0x000e620008000a00 */
[----:B------:R-:W2:Y:S01]  /*0030*/  S2R R9, SR_TID.X ;  /* 0x0000000000097919 */ /* 0x000ea20000002100 */
[----:B0-----:R-:W-:Y:S01]  /*0040*/  VIADD R1, R1, 0xfffffff8 ;  /* 0xfffffff801017836 */ /* 0x001fe20000000000 */
[----:B------:R-:W0:Y:S01]  /*0050*/  LDCU.64 UR6, c[0x4][0x18] ;  /* 0x01000300ff0677ac */ /* 0x000e220008000a00 */
[----:B-1----:R-:W2:Y:S02]  /*0060*/  LDG.E.64 R4, desc[UR4][R4.64] ;  /* 0x0000000404047981 */ /* 0x002ea4000c1e1b00 */
[----:B--2---:R-:W-:-:S05]  /*0070*/  IADD3 R8, P0, PT, R4, R9, RZ ;  /* 0x0000000904087210 */ /* 0x004fca0007f1e0ff */
[----:B------:R-:W-:-:S05]  /*0080*/  IMAD.X R9, RZ, RZ, R5, P0 ;  /* 0x000000ffff097224 */ /* 0x000fca00000e0605 */
[----:B------:R-:W2:Y:S01]  /*0090*/  LD.E.S8 R0, desc[UR4][R8.64] ;  /* 0x0000000408007980 */ /* 0x000ea2000c101300 */
[----:B------:R-:W-:Y:S01]  /*00a0*/  MOV R2, 0x0 ;  /* 0x0000000000027802 */ /* 0x000fe20000000f00 */
[----:B------:R-:W1:Y:S01]  /*00b0*/  LDCU UR4, c[0x0][0x2f8] ;  /* 0x00005f00ff0477ac */ /* 0x000e620008000800 */
[----:B0-----:R-:W-:Y:S01]  /*00c0*/  MOV R4, UR6 ;  /* 0x0000000600047c02 */ /* 0x001fe20008000f00 */
[----:B------:R-:W-:Y:S01]  /*00d0*/  IMAD.U32 R5, RZ, RZ, UR7 ;  /* 0x00000007ff057e24 */ /* 0x000fe2000f8e00ff */
[----:B------:R-:W0:Y:S02]  /*00e0*/  LDCU UR5, c[0x0][0x2fc] ;  /* 0x00005f80ff0577ac */ /* 0x000e240008000800 */
[----:B------:R-:W3:Y:S01]  /*00f0*/  LDC.64 R2, c[0x4][R2] ;  /* 0x0100000002027b82 */ /* 0x000ee20000000a00 */
[----:B-1----:R-:W-:-:S04]  /*0100*/  IADD3 R6, P0, PT, R1, UR4, RZ ;  /* 0x0000000401067c10 */ /* 0x002fc8000ff1e0ff */
[----:B0-----:R-:W-:Y:S01]  /*0110*/  IADD3.X R7, PT, PT, RZ, UR5, RZ, P0, !PT ;  /* 0x00000005ff077c10 */ /* 0x001fe200087fe4ff */
[----:B--23--:R0:W-:Y:S08]  /*0120*/  STL [R1], R0 ;  /* 0x0000000001007387 */ /* 0x00c1f00000100800 */
[----:B------:R-:W-:-:S07]  /*0130*/  LEPC R20, `(.L_x_0) ;  /* 0x000000001014794e */ /* 0x000fce0000000000 */
[----:B0-----:R-:W-:Y:S05]  /*0140*/  CALL.ABS.NOINC R2 ;  /* 0x0000000002007343 */ /* 0x001fea0003c00000 */
.L_x_0:
[----:B------:R-:W-:Y:S05]  /*0150*/  EXIT ;  /* 0x000000000000794d */ /* 0x000fea0003800000 */
.L_x_1:
[----:B------:R-:W-:-:S00]  /*0160*/  BRA `(.L_x_1) ;  /* 0xfffffffc00fc7947 */ /* 0x000fc0000383ffff */
[----:B------:R-:W-:-:S00]  /*0170*/  NOP ;  /* 0x0000000000007918 */ /* 0x000fc00000000000 */
        /* <DEDUP_REMOVED lines=8> */
.L_x_2:


//--------------------- .nv.global.init           --------------------------
	.section	.nv.global.init,"aw",@progbits
	.align	8
	.align		8
.nv.global.init:
	.type		STR,@object
	.size		STR,($str$1 - STR)
STR:
        /*0000*/ 	.dword	fun@R_CUDA_G64($str)
	.type		$str$1,@object
	.size		$str$1,($str - $str$1)
$str$1:
        /*0008*/ 	.byte	0x25, 0x63, 0x0a, 0x00
	.type		$str,@object
	.size		$str,(.L_0 - $str)
$str:
        /*000c*/ 	.byte	0x48, 0x45, 0x4c, 0x4c, 0x4f, 0x20, 0x57, 0x4f, 0x52, 0x4c, 0x44, 0x21, 0x00
.L_0:


//--------------------- .nv.shared.reserved.0     --------------------------
	.section	.nv.shared.reserved.0,"aw",@nobits
	.weak		__nv_reservedSMEM_offset_0_alias
	.size		__nv_reservedSMEM_offset_0_alias, 0, 64
	.other		__nv_reservedSMEM_offset_0_alias,@"STO_CUDA_RESERVED_SHARED STV_DEFAULT"
__nv_reservedSMEM_offset_0_alias:
	.zero		0
	.zero		64


//--------------------- .nv.constant0._Z5hellov   --------------------------
	.section	.nv.constant0._Z5hellov,"a",@progbits
	.sectionflags	@""
	.align	4
.nv.constant0._Z5hellov:
	.zero		896


//--------------------- SYMBOLS --------------------------

	.type		.nv.reservedSmem.offset0,@object
	.size		.nv.reservedSmem.offset0,0x4
	.type		vprintf,@function
